//
// Generated by NVIDIA NVVM Compiler
//
// Compiler Build ID: CL-36424714
// Cuda compilation tools, release 13.0, V13.0.88
// Based on NVVM 20.0.0
//

.version 9.0
.target sm_100
.address_size 64

	// .globl	_Z20haspSet_th1_sh5_mem4v

.visible .entry _Z20haspSet_th1_sh5_mem4v()
{


	ret;

}
	// .globl	_Z22haspSet_th2_sh24_mem20v
.visible .entry _Z22haspSet_th2_sh24_mem20v()
{


	ret;

}
	// .globl	_Z13haspUnset_th1v
.visible .entry _Z13haspUnset_th1v()
{


	ret;

}
	// .globl	_Z13haspUnset_th2v
.visible .entry _Z13haspUnset_th2v()
{


	ret;

}
	// .globl	_Z15vectorAddKernelPiS_S_i
.visible .entry _Z15vectorAddKernelPiS_S_i(
	.param .u64 .ptr .align 1 _Z15vectorAddKernelPiS_S_i_param_0,
	.param .u64 .ptr .align 1 _Z15vectorAddKernelPiS_S_i_param_1,
	.param .u64 .ptr .align 1 _Z15vectorAddKernelPiS_S_i_param_2,
	.param .u32 _Z15vectorAddKernelPiS_S_i_param_3
)
{
	.reg .pred 	%p<2>;
	.reg .b32 	%r<9>;
	.reg .b64 	%rd<11>;

	ld.param.u64 	%rd1, [_Z15vectorAddKernelPiS_S_i_param_0];
	ld.param.u64 	%rd2, [_Z15vectorAddKernelPiS_S_i_param_1];
	ld.param.u64 	%rd3, [_Z15vectorAddKernelPiS_S_i_param_2];
	ld.param.u32 	%r2, [_Z15vectorAddKernelPiS_S_i_param_3];
	mov.u32 	%r3, %tid.x;
	mov.u32 	%r4, %ctaid.x;
	mov.u32 	%r5, %ntid.x;
	mad.lo.s32 	%r1, %r4, %r5, %r3;
	setp.ge.s32 	%p1, %r1, %r2;
	@%p1 bra 	$L__BB4_2;
	cvta.to.global.u64 	%rd4, %rd1;
	cvta.to.global.u64 	%rd5, %rd2;
	cvta.to.global.u64 	%rd6, %rd3;
	mul.wide.s32 	%rd7, %r1, 4;
	add.s64 	%rd8, %rd4, %rd7;
	ld.global.u32 	%r6, [%rd8];
	add.s64 	%rd9, %rd5, %rd7;
	ld.global.u32 	%r7, [%rd9];
	add.s32 	%r8, %r7, %r6;
	add.s64 	%rd10, %rd6, %rd7;
	st.global.u32 	[%rd10], %r8;
$L__BB4_2:
	ret;

}
	// .globl	_Z15vectorMulKernelPiS_S_i
.visible .entry _Z15vectorMulKernelPiS_S_i(
	.param .u64 .ptr .align 1 _Z15vectorMulKernelPiS_S_i_param_0,
	.param .u64 .ptr .align 1 _Z15vectorMulKernelPiS_S_i_param_1,
	.param .u64 .ptr .align 1 _Z15vectorMulKernelPiS_S_i_param_2,
	.param .u32 _Z15vectorMulKernelPiS_S_i_param_3
)
{
	.reg .pred 	%p<2>;
	.reg .b32 	%r<9>;
	.reg .b64 	%rd<11>;

	ld.param.u64 	%rd1, [_Z15vectorMulKernelPiS_S_i_param_0];
	ld.param.u64 	%rd2, [_Z15vectorMulKernelPiS_S_i_param_1];
	ld.param.u64 	%rd3, [_Z15vectorMulKernelPiS_S_i_param_2];
	ld.param.u32 	%r2, [_Z15vectorMulKernelPiS_S_i_param_3];
	mov.u32 	%r3, %tid.x;
	mov.u32 	%r4, %ctaid.x;
	mov.u32 	%r5, %ntid.x;
	mad.lo.s32 	%r1, %r4, %r5, %r3;
	setp.ge.s32 	%p1, %r1, %r2;
	@%p1 bra 	$L__BB5_2;
	cvta.to.global.u64 	%rd4, %rd1;
	cvta.to.global.u64 	%rd5, %rd2;
	cvta.to.global.u64 	%rd6, %rd3;
	mul.wide.s32 	%rd7, %r1, 4;
	add.s64 	%rd8, %rd4, %rd7;
	ld.global.u32 	%r6, [%rd8];
	add.s64 	%rd9, %rd5, %rd7;
	ld.global.u32 	%r7, [%rd9];
	mul.lo.s32 	%r8, %r7, %r6;
	add.s64 	%rd10, %rd6, %rd7;
	st.global.u32 	[%rd10], %r8;
$L__BB5_2:
	ret;

}


// ===== COMPILED SASS (sm_100) =====

	.target	sm_100

	.elftype	@"ET_EXEC"


//--------------------- .note.nv.tkinfo           --------------------------
	.section	.note.nv.tkinfo,"",@"SHT_NOTE"
	.sectionflags	@"SHF_NOTE_NV_TKINFO"
	.tkinfo
        /*0018*/ 	.word	0x00000002
        /*0030*/ 	.string	""
        /*0030*/ 	.string	"ptxas"
        /*0030*/ 	.string	"Cuda compilation tools, release 13.0, V13.0.88"
        /*0030*/ 	.string	"Build cuda_13.0.r13.0/compiler.36424714_0"
        /*0030*/ 	.string	"-arch sm_100 -m 64 "



//--------------------- .note.nv.cuinfo           --------------------------
	.section	.note.nv.cuinfo,"",@"SHT_NOTE"
	.sectionflags	@"SHF_NOTE_NV_CUINFO"
        /*0018*/ 	.short	0x0002
        /*001a*/ 	.short	0x0064
        /*001c*/ 	.short	0x0082
	.zero		2


//--------------------- .nv.info                  --------------------------
	.section	.nv.info,"",@"SHT_CUDA_INFO"
	.align	4


	//----- nvinfo : EIATTR_REGCOUNT
	.align		4
        /*0000*/ 	.byte	0x04, 0x2f
        /*0002*/ 	.short	(.L_1 - .L_0)
	.align		4
.L_0:
        /*0004*/ 	.word	index@(_Z20haspSet_th1_sh5_mem4v)
        /*0008*/ 	.word	0x00000004


	//----- nvinfo : EIATTR_FRAME_SIZE
	.align		4
.L_1:
        /*000c*/ 	.byte	0x04, 0x11
        /*000e*/ 	.short	(.L_3 - .L_2)
	.align		4
.L_2:
        /*0010*/ 	.word	index@(_Z20haspSet_th1_sh5_mem4v)
        /*0014*/ 	.word	0x00000000


	//----- nvinfo : EIATTR_REGCOUNT
	.align		4
.L_3:
        /*0018*/ 	.byte	0x04, 0x2f
        /*001a*/ 	.short	(.L_5 - .L_4)
	.align		4
.L_4:
        /*001c*/ 	.word	index@(_Z22haspSet_th2_sh24_mem20v)
        /*0020*/ 	.word	0x00000004


	//----- nvinfo : EIATTR_FRAME_SIZE
	.align		4
.L_5:
        /*0024*/ 	.byte	0x04, 0x11
        /*0026*/ 	.short	(.L_7 - .L_6)
	.align		4
.L_6:
        /*0028*/ 	.word	index@(_Z22haspSet_th2_sh24_mem20v)
        /*002c*/ 	.word	0x00000000


	//----- nvinfo : EIATTR_REGCOUNT
	.align		4
.L_7:
        /*0030*/ 	.byte	0x04, 0x2f
        /*0032*/ 	.short	(.L_9 - .L_8)
	.align		4
.L_8:
        /*0034*/ 	.word	index@(_Z13haspUnset_th1v)
        /*0038*/ 	.word	0x00000004


	//----- nvinfo : EIATTR_FRAME_SIZE
	.align		4
.L_9:
        /*003c*/ 	.byte	0x04, 0x11
        /*003e*/ 	.short	(.L_11 - .L_10)
	.align		4
.L_10:
        /*0040*/ 	.word	index@(_Z13haspUnset_th1v)
        /*0044*/ 	.word	0x00000000


	//----- nvinfo : EIATTR_REGCOUNT
	.align		4
.L_11:
        /*0048*/ 	.byte	0x04, 0x2f
        /*004a*/ 	.short	(.L_13 - .L_12)
	.align		4
.L_12:
        /*004c*/ 	.word	index@(_Z13haspUnset_th2v)
        /*0050*/ 	.word	0x00000004


	//----- nvinfo : EIATTR_FRAME_SIZE
	.align		4
.L_13:
        /*0054*/ 	.byte	0x04, 0x11
        /*0056*/ 	.short	(.L_15 - .L_14)
	.align		4
.L_14:
        /*0058*/ 	.word	index@(_Z13haspUnset_th2v)
        /*005c*/ 	.word	0x00000000


	//----- nvinfo : EIATTR_REGCOUNT
	.align		4
.L_15:
        /*0060*/ 	.byte	0x04, 0x2f
        /*0062*/ 	.short	(.L_17 - .L_16)
	.align		4
.L_16:
        /*0064*/ 	.word	index@(_Z15vectorAddKernelPiS_S_i)
        /*0068*/ 	.word	0x0000000c


	//----- nvinfo : EIATTR_FRAME_SIZE
	.align		4
.L_17:
        /*006c*/ 	.byte	0x04, 0x11
        /*006e*/ 	.short	(.L_19 - .L_18)
	.align		4
.L_18:
        /*0070*/ 	.word	index@(_Z15vectorAddKernelPiS_S_i)
        /*0074*/ 	.word	0x00000000


	//----- nvinfo : EIATTR_REGCOUNT
	.align		4
.L_19:
        /*0078*/ 	.byte	0x04, 0x2f
        /*007a*/ 	.short	(.L_21 - .L_20)
	.align		4
.L_20:
        /*007c*/ 	.word	index@(_Z15vectorMulKernelPiS_S_i)
        /*0080*/ 	.word	0x0000000c


	//----- nvinfo : EIATTR_FRAME_SIZE
	.align		4
.L_21:
        /*0084*/ 	.byte	0x04, 0x11
        /*0086*/ 	.short	(.L_23 - .L_22)
	.align		4
.L_22:
        /*0088*/ 	.word	index@(_Z15vectorMulKernelPiS_S_i)
        /*008c*/ 	.word	0x00000000


	//----- nvinfo : EIATTR_MIN_STACK_SIZE
	.align		4
.L_23:
        /*0090*/ 	.byte	0x04, 0x12
        /*0092*/ 	.short	(.L_25 - .L_24)
	.align		4
.L_24:
        /*0094*/ 	.word	index@(_Z15vectorMulKernelPiS_S_i)
        /*0098*/ 	.word	0x00000000


	//----- nvinfo : EIATTR_MIN_STACK_SIZE
	.align		4
.L_25:
        /*009c*/ 	.byte	0x04, 0x12
        /*009e*/ 	.short	(.L_27 - .L_26)
	.align		4
.L_26:
        /*00a0*/ 	.word	index@(_Z15vectorAddKernelPiS_S_i)
        /*00a4*/ 	.word	0x00000000


	//----- nvinfo : EIATTR_MIN_STACK_SIZE
	.align		4
.L_27:
        /*00a8*/ 	.byte	0x04, 0x12
        /*00aa*/ 	.short	(.L_29 - .L_28)
	.align		4
.L_28:
        /*00ac*/ 	.word	index@(_Z13haspUnset_th2v)
        /*00b0*/ 	.word	0x00000000


	//----- nvinfo : EIATTR_MIN_STACK_SIZE
	.align		4
.L_29:
        /*00b4*/ 	.byte	0x04, 0x12
        /*00b6*/ 	.short	(.L_31 - .L_30)
	.align		4
.L_30:
        /*00b8*/ 	.word	index@(_Z13haspUnset_th1v)
        /*00bc*/ 	.word	0x00000000


	//----- nvinfo : EIATTR_MIN_STACK_SIZE
	.align		4
.L_31:
        /*00c0*/ 	.byte	0x04, 0x12
        /*00c2*/ 	.short	(.L_33 - .L_32)
	.align		4
.L_32:
        /*00c4*/ 	.word	index@(_Z22haspSet_th2_sh24_mem20v)
        /*00c8*/ 	.word	0x00000000


	//----- nvinfo : EIATTR_MIN_STACK_SIZE
	.align		4
.L_33:
        /*00cc*/ 	.byte	0x04, 0x12
        /*00ce*/ 	.short	(.L_35 - .L_34)
	.align		4
.L_34:
        /*00d0*/ 	.word	index@(_Z20haspSet_th1_sh5_mem4v)
        /*00d4*/ 	.word	0x00000000
.L_35:


//--------------------- .nv.compat                --------------------------
	.section	.nv.compat,"",@"SHT_CUDA_COMPAT_INFO"
	.align	4
        /*0000*/ 	.byte	0x02, 0x09, 0x00, 0x00, 0x02, 0x02, 0x01, 0x00, 0x02, 0x05, 0x05, 0x00, 0x03, 0x07, 0x01, 0x01
        /*0010*/ 	.byte	0x02, 0x03, 0x00, 0x00, 0x02, 0x06, 0x01, 0x00, 0x04, 0x0b, 0x08, 0x00, 0x09, 0x00, 0x00, 0x00
        /*0020*/ 	.byte	0x00, 0x00, 0x00, 0x00


//--------------------- .nv.info._Z15vectorMulKernelPiS_S_i --------------------------
	.section	.nv.info._Z15vectorMulKernelPiS_S_i,"",@"SHT_CUDA_INFO"
	.sectionflags	@""
	.align	4


	//----- nvinfo : EIATTR_CUDA_API_VERSION
	.align		4
        /*0000*/ 	.byte	0x04, 0x37
        /*0002*/ 	.short	(.L_37 - .L_36)
.L_36:
        /*0004*/ 	.word	0x00000082


	//----- nvinfo : EIATTR_KPARAM_INFO
	.align		4
.L_37:
        /*0008*/ 	.byte	0x04, 0x17
        /*000a*/ 	.short	(.L_39 - .L_38)
.L_38:
        /*000c*/ 	.word	0x00000000
        /*0010*/ 	.short	0x0003
        /*0012*/ 	.short	0x0018
        /*0014*/ 	.byte	0x00, 0xf0, 0x11, 0x00


	//----- nvinfo : EIATTR_KPARAM_INFO
	.align		4
.L_39:
        /*0018*/ 	.byte	0x04, 0x17
        /*001a*/ 	.short	(.L_41 - .L_40)
.L_40:
        /*001c*/ 	.word	0x00000000
        /*0020*/ 	.short	0x0002
        /*0022*/ 	.short	0x0010
        /*0024*/ 	.byte	0x00, 0xf5, 0x21, 0x00


	//----- nvinfo : EIATTR_KPARAM_INFO
	.align		4
.L_41:
        /*0028*/ 	.byte	0x04, 0x17
        /*002a*/ 	.short	(.L_43 - .L_42)
.L_42:
        /*002c*/ 	.word	0x00000000
        /*0030*/ 	.short	0x0001
        /*0032*/ 	.short	0x0008
        /*0034*/ 	.byte	0x00, 0xf5, 0x21, 0x00


	//----- nvinfo : EIATTR_KPARAM_INFO
	.align		4
.L_43:
        /*0038*/ 	.byte	0x04, 0x17
        /*003a*/ 	.short	(.L_45 - .L_44)
.L_44:
        /*003c*/ 	.word	0x00000000
        /*0040*/ 	.short	0x0000
        /*0042*/ 	.short	0x0000
        /*0044*/ 	.byte	0x00, 0xf5, 0x21, 0x00


	//----- nvinfo : EIATTR_SPARSE_MMA_MASK
	.align		4
.L_45:
        /*0048*/ 	.byte	0x03, 0x50
        /*004a*/ 	.short	0x0000


	//----- nvinfo : EIATTR_MAXREG_COUNT
	.align		4
        /*004c*/ 	.byte	0x03, 0x1b
        /*004e*/ 	.short	0x00ff


	//----- nvinfo : EIATTR_MERCURY_ISA_VERSION
	.align		4
        /*0050*/ 	.byte	0x03, 0x5f
        /*0052*/ 	.short	0x0101


	//----- nvinfo : EIATTR_VRC_CTA_INIT_COUNT
	.align		4
        /*0054*/ 	.byte	0x02, 0x4a
	.zero		1
	.zero		1


	//----- nvinfo : EIATTR_EXIT_INSTR_OFFSETS
	.align		4
        /*0058*/ 	.byte	0x04, 0x1c
        /*005a*/ 	.short	(.L_47 - .L_46)


	//   ....[0]....
.L_46:
        /*005c*/ 	.word	0x00000070


	//   ....[1]....
        /*0060*/ 	.word	0x00000130


	//----- nvinfo : EIATTR_CBANK_PARAM_SIZE
	.align		4
.L_47:
        /*0064*/ 	.byte	0x03, 0x19
        /*0066*/ 	.short	0x001c


	//----- nvinfo : EIATTR_PARAM_CBANK
	.align		4
        /*0068*/ 	.byte	0x04, 0x0a
        /*006a*/ 	.short	(.L_49 - .L_48)
	.align		4
.L_48:
        /*006c*/ 	.word	index@(.nv.constant0._Z15vectorMulKernelPiS_S_i)
        /*0070*/ 	.short	0x0380
        /*0072*/ 	.short	0x001c


	//----- nvinfo : EIATTR_SW_WAR
	.align		4
.L_49:
        /*0074*/ 	.byte	0x04, 0x36
        /*0076*/ 	.short	(.L_51 - .L_50)
.L_50:
        /*0078*/ 	.word	0x00000008
.L_51:


//--------------------- .nv.info._Z15vectorAddKernelPiS_S_i --------------------------
	.section	.nv.info._Z15vectorAddKernelPiS_S_i,"",@"SHT_CUDA_INFO"
	.sectionflags	@""
	.align	4


	//----- nvinfo : EIATTR_CUDA_API_VERSION
	.align		4
        /*0000*/ 	.byte	0x04, 0x37
        /*0002*/ 	.short	(.L_53 - .L_52)
.L_52:
        /*0004*/ 	.word	0x00000082


	//----- nvinfo : EIATTR_KPARAM_INFO
	.align		4
.L_53:
        /*0008*/ 	.byte	0x04, 0x17
        /*000a*/ 	.short	(.L_55 - .L_54)
.L_54:
        /*000c*/ 	.word	0x00000000
        /*0010*/ 	.short	0x0003
        /*0012*/ 	.short	0x0018
        /*0014*/ 	.byte	0x00, 0xf0, 0x11, 0x00


	//----- nvinfo : EIATTR_KPARAM_INFO
	.align		4
.L_55:
        /*0018*/ 	.byte	0x04, 0x17
        /*001a*/ 	.short	(.L_57 - .L_56)
.L_56:
        /*001c*/ 	.word	0x00000000
        /*0020*/ 	.short	0x0002
        /*0022*/ 	.short	0x0010
        /*0024*/ 	.byte	0x00, 0xf5, 0x21, 0x00


	//----- nvinfo : EIATTR_KPARAM_INFO
	.align		4
.L_57:
        /*0028*/ 	.byte	0x04, 0x17
        /*002a*/ 	.short	(.L_59 - .L_58)
.L_58:
        /*002c*/ 	.word	0x00000000
        /*0030*/ 	.short	0x0001
        /*0032*/ 	.short	0x0008
        /*0034*/ 	.byte	0x00, 0xf5, 0x21, 0x00


	//----- nvinfo : EIATTR_KPARAM_INFO
	.align		4
.L_59:
        /*0038*/ 	.byte	0x04, 0x17
        /*003a*/ 	.short	(.L_61 - .L_60)
.L_60:
        /*003c*/ 	.word	0x00000000
        /*0040*/ 	.short	0x0000
        /*0042*/ 	.short	0x0000
        /*0044*/ 	.byte	0x00, 0xf5, 0x21, 0x00


	//----- nvinfo : EIATTR_SPARSE_MMA_MASK
	.align		4
.L_61:
        /*0048*/ 	.byte	0x03, 0x50
        /*004a*/ 	.short	0x0000


	//----- nvinfo : EIATTR_MAXREG_COUNT
	.align		4
        /*004c*/ 	.byte	0x03, 0x1b
        /*004e*/ 	.short	0x00ff


	//----- nvinfo : EIATTR_MERCURY_ISA_VERSION
	.align		4
        /*0050*/ 	.byte	0x03, 0x5f
        /*0052*/ 	.short	0x0101


	//----- nvinfo : EIATTR_VRC_CTA_INIT_COUNT
	.align		4
        /*0054*/ 	.byte	0x02, 0x4a
	.zero		1
	.zero		1


	//----- nvinfo : EIATTR_EXIT_INSTR_OFFSETS
	.align		4
        /*0058*/ 	.byte	0x04, 0x1c
        /*005a*/ 	.short	(.L_63 - .L_62)


	//   ....[0]....
.L_62:
        /*005c*/ 	.word	0x00000070


	//   ....[1]....
        /*0060*/ 	.word	0x00000130


	//----- nvinfo : EIATTR_CBANK_PARAM_SIZE
	.align		4
.L_63:
        /*0064*/ 	.byte	0x03, 0x19
        /*0066*/ 	.short	0x001c


	//----- nvinfo : EIATTR_PARAM_CBANK
	.align		4
        /*0068*/ 	.byte	0x04, 0x0a
        /*006a*/ 	.short	(.L_65 - .L_64)
	.align		4
.L_64:
        /*006c*/ 	.word	index@(.nv.constant0._Z15vectorAddKernelPiS_S_i)
        /*0070*/ 	.short	0x0380
        /*0072*/ 	.short	0x001c


	//----- nvinfo : EIATTR_SW_WAR
	.align		4
.L_65:
        /*0074*/ 	.byte	0x04, 0x36
        /*0076*/ 	.short	(.L_67 - .L_66)
.L_66:
        /*0078*/ 	.word	0x00000008
.L_67:


//--------------------- .nv.info._Z13haspUnset_th2v --------------------------
	.section	.nv.info._Z13haspUnset_th2v,"",@"SHT_CUDA_INFO"
	.sectionflags	@""
	.align	4


	//----- nvinfo : EIATTR_CUDA_API_VERSION
	.align		4
        /*0000*/ 	.byte	0x04, 0x37
        /*0002*/ 	.short	(.L_69 - .L_68)
.L_68:
        /*0004*/ 	.word	0x00000082


	//----- nvinfo : EIATTR_SPARSE_MMA_MASK
	.align		4
.L_69:
        /*0008*/ 	.byte	0x03, 0x50
        /*000a*/ 	.short	0x0000


	//----- nvinfo : EIATTR_MAXREG_COUNT
	.align		4
        /*000c*/ 	.byte	0x03, 0x1b
        /*000e*/ 	.short	0x00ff


	//----- nvinfo : EIATTR_MERCURY_ISA_VERSION
	.align		4
        /*0010*/ 	.byte	0x03, 0x5f
        /*0012*/ 	.short	0x0101


	//----- nvinfo : EIATTR_VRC_CTA_INIT_COUNT
	.align		4
        /*0014*/ 	.byte	0x02, 0x4a
	.zero		1
	.zero		1


	//----- nvinfo : EIATTR_EXIT_INSTR_OFFSETS
	.align		4
        /*0018*/ 	.byte	0x04, 0x1c
        /*001a*/ 	.short	(.L_71 - .L_70)


	//   ....[0]....
.L_70:
        /*001c*/ 	.word	0x00000010


	//----- nvinfo : EIATTR_SW_WAR
	.align		4
.L_71:
        /*0020*/ 	.byte	0x04, 0x36
        /*0022*/ 	.short	(.L_73 - .L_72)
.L_72:
        /*0024*/ 	.word	0x00000008
.L_73:


//--------------------- .nv.info._Z13haspUnset_th1v --------------------------
	.section	.nv.info._Z13haspUnset_th1v,"",@"SHT_CUDA_INFO"
	.sectionflags	@""
	.align	4


	//----- nvinfo : EIATTR_CUDA_API_VERSION
	.align		4
        /*0000*/ 	.byte	0x04, 0x37
        /*0002*/ 	.short	(.L_75 - .L_74)
.L_74:
        /*0004*/ 	.word	0x00000082


	//----- nvinfo : EIATTR_SPARSE_MMA_MASK
	.align		4
.L_75:
        /*0008*/ 	.byte	0x03, 0x50
        /*000a*/ 	.short	0x0000


	//----- nvinfo : EIATTR_MAXREG_COUNT
	.align		4
        /*000c*/ 	.byte	0x03, 0x1b
        /*000e*/ 	.short	0x00ff


	//----- nvinfo : EIATTR_MERCURY_ISA_VERSION
	.align		4
        /*0010*/ 	.byte	0x03, 0x5f
        /*0012*/ 	.short	0x0101


	//----- nvinfo : EIATTR_VRC_CTA_INIT_COUNT
	.align		4
        /*0014*/ 	.byte	0x02, 0x4a
	.zero		1
	.zero		1


	//----- nvinfo : EIATTR_EXIT_INSTR_OFFSETS
	.align		4
        /*0018*/ 	.byte	0x04, 0x1c
        /*001a*/ 	.short	(.L_77 - .L_76)


	//   ....[0]....
.L_76:
        /*001c*/ 	.word	0x00000010


	//----- nvinfo : EIATTR_SW_WAR
	.align		4
.L_77:
        /*0020*/ 	.byte	0x04, 0x36
        /*0022*/ 	.short	(.L_79 - .L_78)
.L_78:
        /*0024*/ 	.word	0x00000008
.L_79:


//--------------------- .nv.info._Z22haspSet_th2_sh24_mem20v --------------------------
	.section	.nv.info._Z22haspSet_th2_sh24_mem20v,"",@"SHT_CUDA_INFO"
	.sectionflags	@""
	.align	4


	//----- nvinfo : EIATTR_CUDA_API_VERSION
	.align		4
        /*0000*/ 	.byte	0x04, 0x37
        /*0002*/ 	.short	(.L_81 - .L_80)
.L_80:
        /*0004*/ 	.word	0x00000082


	//----- nvinfo : EIATTR_SPARSE_MMA_MASK
	.align		4
.L_81:
        /*0008*/ 	.byte	0x03, 0x50
        /*000a*/ 	.short	0x0000


	//----- nvinfo : EIATTR_MAXREG_COUNT
	.align		4
        /*000c*/ 	.byte	0x03, 0x1b
        /*000e*/ 	.short	0x00ff


	//----- nvinfo : EIATTR_MERCURY_ISA_VERSION
	.align		4
        /*0010*/ 	.byte	0x03, 0x5f
        /*0012*/ 	.short	0x0101


	//----- nvinfo : EIATTR_VRC_CTA_INIT_COUNT
	.align		4
        /*0014*/ 	.byte	0x02, 0x4a
	.zero		1
	.zero		1


	//----- nvinfo : EIATTR_EXIT_INSTR_OFFSETS
	.align		4
        /*0018*/ 	.byte	0x04, 0x1c
        /*001a*/ 	.short	(.L_83 - .L_82)


	//   ....[0]....
.L_82:
        /*001c*/ 	.word	0x00000010


	//----- nvinfo : EIATTR_SW_WAR
	.align		4
.L_83:
        /*0020*/ 	.byte	0x04, 0x36
        /*0022*/ 	.short	(.L_85 - .L_84)
.L_84:
        /*0024*/ 	.word	0x00000008
.L_85:


//--------------------- .nv.info._Z20haspSet_th1_sh5_mem4v --------------------------
	.section	.nv.info._Z20haspSet_th1_sh5_mem4v,"",@"SHT_CUDA_INFO"
	.sectionflags	@""
	.align	4


	//----- nvinfo : EIATTR_CUDA_API_VERSION
	.align		4
        /*0000*/ 	.byte	0x04, 0x37
        /*0002*/ 	.short	(.L_87 - .L_86)
.L_86:
        /*0004*/ 	.word	0x00000082


	//----- nvinfo : EIATTR_SPARSE_MMA_MASK
	.align		4
.L_87:
        /*0008*/ 	.byte	0x03, 0x50
        /*000a*/ 	.short	0x0000


	//----- nvinfo : EIATTR_MAXREG_COUNT
	.align		4
        /*000c*/ 	.byte	0x03, 0x1b
        /*000e*/ 	.short	0x00ff


	//----- nvinfo : EIATTR_MERCURY_ISA_VERSION
	.align		4
        /*0010*/ 	.byte	0x03, 0x5f
        /*0012*/ 	.short	0x0101


	//----- nvinfo : EIATTR_VRC_CTA_INIT_COUNT
	.align		4
        /*0014*/ 	.byte	0x02, 0x4a
	.zero		1
	.zero		1


	//----- nvinfo : EIATTR_EXIT_INSTR_OFFSETS
	.align		4
        /*0018*/ 	.byte	0x04, 0x1c
        /*001a*/ 	.short	(.L_89 - .L_88)


	//   ....[0]....
.L_88:
        /*001c*/ 	.word	0x00000010


	//----- nvinfo : EIATTR_SW_WAR
	.align		4
.L_89:
        /*0020*/ 	.byte	0x04, 0x36
        /*0022*/ 	.short	(.L_91 - .L_90)
.L_90:
        /*0024*/ 	.word	0x00000008
.L_91:


//--------------------- .nv.callgraph             --------------------------
	.section	.nv.callgraph,"",@"SHT_CUDA_CALLGRAPH"
	.align	4
	.sectionentsize	8
	.align		4
        /*0000*/ 	.word	0x00000000
	.align		4
        /*0004*/ 	.word	0xffffffff
	.align		4
        /*0008*/ 	.word	0x00000000
	.align		4
        /*000c*/ 	.word	0xfffffffe
	.align		4
        /*0010*/ 	.word	0x00000000
	.align		4
        /*0014*/ 	.word	0xfffffffd
	.align		4
        /*0018*/ 	.word	0x00000000
	.align		4
        /*001c*/ 	.word	0xfffffffc


//--------------------- .text._Z15vectorMulKernelPiS_S_i --------------------------
	.section	.text._Z15vectorMulKernelPiS_S_i,"ax",@progbits
	.align	128
        .global         _Z15vectorMulKernelPiS_S_i
        .type           _Z15vectorMulKernelPiS_S_i,@function
        .size           _Z15vectorMulKernelPiS_S_i,(.L_x_6 - _Z15vectorMulKernelPiS_S_i)
        .other          _Z15vectorMulKernelPiS_S_i,@"STO_CUDA_ENTRY STV_DEFAULT"
_Z15vectorMulKernelPiS_S_i:
.text._Z15vectorMulKernelPiS_S_i:
[----:B------:R-:W-:Y:S01]  /*0000*/  LDC R1, c[0x0][0x37c] ;  /* 0x0000df00ff017b82 */ /* 0x000fe20000000800 */
[----:B------:R-:W0:Y:S07]  /*0010*/  S2R R9, SR_TID.X ;  /* 0x0000000000097919 */ /* 0x000e2e0000002100 */
[----:B------:R-:W0:Y:S01]  /*0020*/  S2UR UR4, SR_CTAID.X ;  /* 0x00000000000479c3 */ /* 0x000e220000002500 */
[----:B------:R-:W1:Y:S07]  /*0030*/  LDCU UR5, c[0x0][0x398] ;  /* 0x00007300ff0577ac */ /* 0x000e6e0008000800 */
[----:B------:R-:W0:Y:S02]  /*0040*/  LDC R0, c[0x0][0x360] ;  /* 0x0000d800ff007b82 */ /* 0x000e240000000800 */
[----:B0-----:R-:W-:-:S05]  /*0050*/  IMAD R9, R0, UR4, R9 ;  /* 0x0000000400097c24 */ /* 0x001fca000f8e0209 */
[----:B-1----:R-:W-:-:S13]  /*0060*/  ISETP.GE.AND P0, PT, R9, UR5, PT ;  /* 0x0000000509007c0c */ /* 0x002fda000bf06270 */
[----:B------:R-:W-:Y:S05]  /*0070*/  @P0 EXIT ;  /* 0x000000000000094d */ /* 0x000fea0003800000 */
[----:B------:R-:W0:Y:S01]  /*0080*/  LDC.64 R2, c[0x0][0x380] ;  /* 0x0000e000ff027b82 */ /* 0x000e220000000a00 */
[----:B------:R-:W1:Y:S07]  /*0090*/  LDCU.64 UR4, c[0x0][0x358] ;  /* 0x00006b00ff0477ac */ /* 0x000e6e0008000a00 */
[----:B------:R-:W2:Y:S08]  /*00a0*/  LDC.64 R4, c[0x0][0x388] ;  /* 0x0000e200ff047b82 */ /* 0x000eb00000000a00 */
[----:B------:R-:W3:Y:S01]  /*00b0*/  LDC.64 R6, c[0x0][0x390] ;  /* 0x0000e400ff067b82 */ /* 0x000ee20000000a00 */
[----:B0-----:R-:W-:-:S06]  /*00c0*/  IMAD.WIDE R2, R9, 0x4, R2 ;  /* 0x0000000409027825 */ /* 0x001fcc00078e0202 */
[----:B-1----:R-:W4:Y:S01]  /*00d0*/  LDG.E R2, desc[UR4][R2.64] ;  /* 0x0000000402027981 */ /* 0x002f22000c1e1900 */
[----:B--2---:R-:W-:-:S06]  /*00e0*/  IMAD.WIDE R4, R9, 0x4, R4 ;  /* 0x0000000409047825 */ /* 0x004fcc00078e0204 */
[----:B------:R-:W4:Y:S01]  /*00f0*/  LDG.E R5, desc[UR4][R4.64] ;  /* 0x0000000404057981 */ /* 0x000f22000c1e1900 */
[----:B---3--:R-:W-:-:S04]  /*0100*/  IMAD.WIDE R6, R9, 0x4, R6 ;  /* 0x0000000409067825 */ /* 0x008fc800078e0206 */
[----:B----4-:R-:W-:-:S05]  /*0110*/  IMAD R9, R2, R5, RZ ;  /* 0x0000000502097224 */ /* 0x010fca00078e02ff */
[----:B------:R-:W-:Y:S01]  /*0120*/  STG.E desc[UR4][R6.64], R9 ;  /* 0x0000000906007986 */ /* 0x000fe2000c101904 */
[----:B------:R-:W-:Y:S05]  /*0130*/  EXIT ;  /* 0x000000000000794d */ /* 0x000fea0003800000 */
.L_x_0:
[----:B------:R-:W-:-:S00]  /*0140*/  BRA `(.L_x_0) ;  /* 0xfffffffc00fc7947 */ /* 0x000fc0000383ffff */
[----:B------:R-:W-:-:S00]  /*0150*/  NOP ;  /* 0x0000000000007918 */ /* 0x000fc00000000000 */
        /* <DEDUP_REMOVED lines=10> */
.L_x_6:


//--------------------- .text._Z15vectorAddKernelPiS_S_i --------------------------
	.section	.text._Z15vectorAddKernelPiS_S_i,"ax",@progbits
	.align	128
        .global         _Z15vectorAddKernelPiS_S_i
        .type           _Z15vectorAddKernelPiS_S_i,@function
        .size           _Z15vectorAddKernelPiS_S_i,(.L_x_7 - _Z15vectorAddKernelPiS_S_i)
        .other          _Z15vectorAddKernelPiS_S_i,@"STO_CUDA_ENTRY STV_DEFAULT"
_Z15vectorAddKernelPiS_S_i:
.text._Z15vectorAddKernelPiS_S_i:
        /* <DEDUP_REMOVED lines=16> */
[----:B---3--:R-:W-:Y:S01]  /*0100*/  IMAD.WIDE R6, R9, 0x4, R6 ;  /* 0x0000000409067825 */ /* 0x008fe200078e0206 */
[----:B----4-:R-:W-:-:S05]  /*0110*/  IADD3 R9, PT, PT, R2, R5, RZ ;  /* 0x0000000502097210 */ /* 0x010fca0007ffe0ff */
[----:B------:R-:W-:Y:S01]  /*0120*/  STG.E desc[UR4][R6.64], R9 ;  /* 0x0000000906007986 */ /* 0x000fe2000c101904 */
[----:B------:R-:W-:Y:S05]  /*0130*/  EXIT ;  /* 0x000000000000794d */ /* 0x000fea0003800000 */
.L_x_1:
        /* <DEDUP_REMOVED lines=12> */
.L_x_7:


//--------------------- .text._Z13haspUnset_th2v  --------------------------
	.section	.text._Z13haspUnset_th2v,"ax",@progbits
	.align	128
        .global         _Z13haspUnset_th2v
        .type           _Z13haspUnset_th2v,@function
        .size           _Z13haspUnset_th2v,(.L_x_8 - _Z13haspUnset_th2v)
        .other          _Z13haspUnset_th2v,@"STO_CUDA_ENTRY STV_DEFAULT"
_Z13haspUnset_th2v:
.text._Z13haspUnset_th2v:
[----:B------:R-:W-:Y:S01]  /*0000*/  LDC R1, c[0x0][0x37c] ;  /* 0x0000df00ff017b82 */ /* 0x000fe20000000800 */
[----:B------:R-:W-:Y:S05]  /*0010*/  EXIT ;  /* 0x000000000000794d */ /* 0x000fea0003800000 */
.L_x_2:
        /* <DEDUP_REMOVED lines=14> */
.L_x_8:


//--------------------- .text._Z13haspUnset_th1v  --------------------------
	.section	.text._Z13haspUnset_th1v,"ax",@progbits
	.align	128
        .global         _Z13haspUnset_th1v
        .type           _Z13haspUnset_th1v,@function
        .size           _Z13haspUnset_th1v,(.L_x_9 - _Z13haspUnset_th1v)
        .other          _Z13haspUnset_th1v,@"STO_CUDA_ENTRY STV_DEFAULT"
_Z13haspUnset_th1v:
.text._Z13haspUnset_th1v:
[----:B------:R-:W-:Y:S01]  /*0000*/  LDC R1, c[0x0][0x37c] ;  /* 0x0000df00ff017b82 */ /* 0x000fe20000000800 */
[----:B------:R-:W-:Y:S05]  /*0010*/  EXIT ;  /* 0x000000000000794d */ /* 0x000fea0003800000 */
.L_x_3:
        /* <DEDUP_REMOVED lines=14> */
.L_x_9:


//--------------------- .text._Z22haspSet_th2_sh24_mem20v --------------------------
	.section	.text._Z22haspSet_th2_sh24_mem20v,"ax",@progbits
	.align	128
        .global         _Z22haspSet_th2_sh24_mem20v
        .type           _Z22haspSet_th2_sh24_mem20v,@function
        .size           _Z22haspSet_th2_sh24_mem20v,(.L_x_10 - _Z22haspSet_th2_sh24_mem20v)
        .other          _Z22haspSet_th2_sh24_mem20v,@"STO_CUDA_ENTRY STV_DEFAULT"
_Z22haspSet_th2_sh24_mem20v:
.text._Z22haspSet_th2_sh24_mem20v:
[----:B------:R-:W-:Y:S01]  /*0000*/  LDC R1, c[0x0][0x37c] ;  /* 0x0000df00ff017b82 */ /* 0x000fe20000000800 */
[----:B------:R-:W-:Y:S05]  /*0010*/  EXIT ;  /* 0x000000000000794d */ /* 0x000fea0003800000 */
.L_x_4:
        /* <DEDUP_REMOVED lines=14> */
.L_x_10:


//--------------------- .text._Z20haspSet_th1_sh5_mem4v --------------------------
	.section	.text._Z20haspSet_th1_sh5_mem4v,"ax",@progbits
	.align	128
        .global         _Z20haspSet_th1_sh5_mem4v
        .type           _Z20haspSet_th1_sh5_mem4v,@function
        .size           _Z20haspSet_th1_sh5_mem4v,(.L_x_11 - _Z20haspSet_th1_sh5_mem4v)
        .other          _Z20haspSet_th1_sh5_mem4v,@"STO_CUDA_ENTRY STV_DEFAULT"
_Z20haspSet_th1_sh5_mem4v:
.text._Z20haspSet_th1_sh5_mem4v:
[----:B------:R-:W-:Y:S01]  /*0000*/  LDC R1, c[0x0][0x37c] ;  /* 0x0000df00ff017b82 */ /* 0x000fe20000000800 */
[----:B------:R-:W-:Y:S05]  /*0010*/  EXIT ;  /* 0x000000000000794d */ /* 0x000fea0003800000 */
.L_x_5:
        /* <DEDUP_REMOVED lines=14> */
.L_x_11:


//--------------------- .nv.shared.reserved.0     --------------------------
	.section	.nv.shared.reserved.0,"aw",@nobits
	.weak		__nv_reservedSMEM_offset_0_alias
	.size		__nv_reservedSMEM_offset_0_alias, 0, 64
	.other		__nv_reservedSMEM_offset_0_alias,@"STO_CUDA_RESERVED_SHARED STV_DEFAULT"
__nv_reservedSMEM_offset_0_alias:
	.zero		0
	.zero		64


//--------------------- .nv.constant0._Z15vectorMulKernelPiS_S_i --------------------------
	.section	.nv.constant0._Z15vectorMulKernelPiS_S_i,"a",@progbits
	.sectionflags	@""
	.align	4
.nv.constant0._Z15vectorMulKernelPiS_S_i:
	.zero		924


//--------------------- .nv.constant0._Z15vectorAddKernelPiS_S_i --------------------------
	.section	.nv.constant0._Z15vectorAddKernelPiS_S_i,"a",@progbits
	.sectionflags	@""
	.align	4
.nv.constant0._Z15vectorAddKernelPiS_S_i:
	.zero		924


//--------------------- .nv.constant0._Z13haspUnset_th2v --------------------------
	.section	.nv.constant0._Z13haspUnset_th2v,"a",@progbits
	.sectionflags	@""
	.align	4
.nv.constant0._Z13haspUnset_th2v:
	.zero		896


//--------------------- .nv.constant0._Z13haspUnset_th1v --------------------------
	.section	.nv.constant0._Z13haspUnset_th1v,"a",@progbits
	.sectionflags	@""
	.align	4
.nv.constant0._Z13haspUnset_th1v:
	.zero		896


//--------------------- .nv.constant0._Z22haspSet_th2_sh24_mem20v --------------------------
	.section	.nv.constant0._Z22haspSet_th2_sh24_mem20v,"a",@progbits
	.sectionflags	@""
	.align	4
.nv.constant0._Z22haspSet_th2_sh24_mem20v:
	.zero		896


//--------------------- .nv.constant0._Z20haspSet_th1_sh5_mem4v --------------------------
	.section	.nv.constant0._Z20haspSet_th1_sh5_mem4v,"a",@progbits
	.sectionflags	@""
	.align	4
.nv.constant0._Z20haspSet_th1_sh5_mem4v:
	.zero		896


//--------------------- SYMBOLS --------------------------

	.type		.nv.reservedSmem.offset0,@object
	.size		.nv.reservedSmem.offset0,0x4
